//
// Generated by NVIDIA NVVM Compiler
//
// Compiler Build ID: CL-36424714
// Cuda compilation tools, release 13.0, V13.0.88
// Based on NVVM 20.0.0
//

.version 9.0
.target sm_100
.address_size 64

	// .globl	_Z7j2d64ptPdS_i

.visible .entry _Z7j2d64ptPdS_i(
	.param .u64 .ptr .align 1 _Z7j2d64ptPdS_i_param_0,
	.param .u64 .ptr .align 1 _Z7j2d64ptPdS_i_param_1,
	.param .u32 _Z7j2d64ptPdS_i_param_2
)
{
	.reg .pred 	%p<2>;
	.reg .b32 	%r<24>;
	.reg .b64 	%rd<48>;
	.reg .b64 	%fd<129>;

	ld.param.u64 	%rd2, [_Z7j2d64ptPdS_i_param_1];
	ld.param.u32 	%r3, [_Z7j2d64ptPdS_i_param_2];
	mov.u32 	%r4, %ctaid.x;
	mov.u32 	%r5, %ntid.x;
	mul.lo.s32 	%r6, %r4, %r5;
	max.u32 	%r7, %r6, 4;
	mov.u32 	%r8, %tid.x;
	add.s32 	%r1, %r7, %r8;
	mov.u32 	%r9, %ctaid.y;
	mov.u32 	%r10, %ntid.y;
	mul.lo.s32 	%r11, %r9, %r10;
	max.u32 	%r12, %r11, 4;
	mov.u32 	%r13, %tid.y;
	add.s32 	%r2, %r12, %r13;
	add.s32 	%r14, %r3, -5;
	max.s32 	%r15, %r1, %r2;
	setp.gt.s32 	%p1, %r15, %r14;
	@%p1 bra 	$L__BB0_2;
	ld.param.u64 	%rd47, [_Z7j2d64ptPdS_i_param_0];
	cvta.to.global.u64 	%rd3, %rd47;
	cvta.to.global.u64 	%rd4, %rd2;
	add.s32 	%r16, %r2, -4;
	mul.wide.u32 	%rd5, %r16, 65600;
	add.s64 	%rd6, %rd3, %rd5;
	add.s32 	%r17, %r1, -4;
	mul.wide.u32 	%rd7, %r17, 8;
	add.s64 	%rd8, %rd6, %rd7;
	ld.global.nc.f64 	%fd1, [%rd8];
	mul.wide.u32 	%rd9, %r1, 8;
	add.s64 	%rd10, %rd6, %rd9;
	ld.global.nc.f64 	%fd2, [%rd10+32];
	sub.f64 	%fd3, %fd1, %fd2;
	mul.wide.u32 	%rd11, %r2, 65600;
	add.s64 	%rd12, %rd3, %rd11;
	add.s64 	%rd13, %rd12, %rd9;
	add.s64 	%rd14, %rd12, %rd7;
	ld.global.nc.f64 	%fd4, [%rd14+262400];
	sub.f64 	%fd5, %fd3, %fd4;
	ld.global.nc.f64 	%fd6, [%rd13+262432];
	add.f64 	%fd7, %fd5, %fd6;
	add.s32 	%r18, %r1, -3;
	mul.wide.u32 	%rd15, %r18, 8;
	add.s64 	%rd16, %rd6, %rd15;
	ld.global.nc.f64 	%fd8, [%rd16];
	ld.global.nc.f64 	%fd9, [%rd10+24];
	sub.f64 	%fd10, %fd9, %fd8;
	add.s32 	%r19, %r2, -3;
	mul.wide.u32 	%rd17, %r19, 65600;
	add.s64 	%rd18, %rd3, %rd17;
	add.s64 	%rd19, %rd18, %rd9;
	ld.global.nc.f64 	%fd11, [%rd19+32];
	add.f64 	%fd12, %fd10, %fd11;
	add.s64 	%rd20, %rd18, %rd7;
	ld.global.nc.f64 	%fd13, [%rd20];
	sub.f64 	%fd14, %fd12, %fd13;
	ld.global.nc.f64 	%fd15, [%rd14+196800];
	add.f64 	%fd16, %fd14, %fd15;
	ld.global.nc.f64 	%fd17, [%rd13+196832];
	sub.f64 	%fd18, %fd16, %fd17;
	add.s64 	%rd21, %rd12, %rd15;
	ld.global.nc.f64 	%fd19, [%rd21+262400];
	add.f64 	%fd20, %fd18, %fd19;
	ld.global.nc.f64 	%fd21, [%rd13+262424];
	sub.f64 	%fd22, %fd20, %fd21;
	mul.f64 	%fd23, %fd22, 0d3F21D3F9222681B0;
	fma.rn.f64 	%fd24, %fd7, 0d3FF46454DE7EA5F8, %fd23;
	add.s32 	%r20, %r1, -2;
	mul.wide.u32 	%rd22, %r20, 8;
	add.s64 	%rd23, %rd6, %rd22;
	ld.global.nc.f64 	%fd25, [%rd23];
	ld.global.nc.f64 	%fd26, [%rd10+16];
	sub.f64 	%fd27, %fd25, %fd26;
	add.s32 	%r21, %r2, -2;
	mul.wide.u32 	%rd24, %r21, 65600;
	add.s64 	%rd25, %rd3, %rd24;
	add.s64 	%rd26, %rd25, %rd7;
	ld.global.nc.f64 	%fd28, [%rd26];
	add.f64 	%fd29, %fd27, %fd28;
	add.s64 	%rd27, %rd25, %rd9;
	ld.global.nc.f64 	%fd30, [%rd27+32];
	sub.f64 	%fd31, %fd29, %fd30;
	ld.global.nc.f64 	%fd32, [%rd14+131200];
	sub.f64 	%fd33, %fd31, %fd32;
	ld.global.nc.f64 	%fd34, [%rd13+131232];
	add.f64 	%fd35, %fd33, %fd34;
	add.s64 	%rd28, %rd12, %rd22;
	ld.global.nc.f64 	%fd36, [%rd28+262400];
	sub.f64 	%fd37, %fd35, %fd36;
	ld.global.nc.f64 	%fd38, [%rd13+262416];
	add.f64 	%fd39, %fd37, %fd38;
	fma.rn.f64 	%fd40, %fd39, 0d3F476577531DB446, %fd24;
	add.s32 	%r22, %r1, -1;
	mul.wide.u32 	%rd29, %r22, 8;
	add.s64 	%rd30, %rd6, %rd29;
	ld.global.nc.f64 	%fd41, [%rd30];
	ld.global.nc.f64 	%fd42, [%rd10+8];
	sub.f64 	%fd43, %fd42, %fd41;
	add.s32 	%r23, %r2, -1;
	mul.wide.u32 	%rd31, %r23, 65600;
	add.s64 	%rd32, %rd3, %rd31;
	add.s64 	%rd33, %rd32, %rd7;
	ld.global.nc.f64 	%fd44, [%rd33];
	sub.f64 	%fd45, %fd43, %fd44;
	add.s64 	%rd34, %rd32, %rd9;
	ld.global.nc.f64 	%fd46, [%rd34+32];
	add.f64 	%fd47, %fd45, %fd46;
	ld.global.nc.f64 	%fd48, [%rd14+65600];
	add.f64 	%fd49, %fd47, %fd48;
	ld.global.nc.f64 	%fd50, [%rd13+65632];
	sub.f64 	%fd51, %fd49, %fd50;
	add.s64 	%rd35, %rd12, %rd29;
	ld.global.nc.f64 	%fd52, [%rd35+262400];
	add.f64 	%fd53, %fd51, %fd52;
	ld.global.nc.f64 	%fd54, [%rd13+262408];
	sub.f64 	%fd55, %fd53, %fd54;
	fma.rn.f64 	%fd56, %fd55, 0d3F676577531DB446, %fd40;
	add.s64 	%rd36, %rd18, %rd15;
	ld.global.nc.f64 	%fd57, [%rd36];
	ld.global.nc.f64 	%fd58, [%rd19+24];
	sub.f64 	%fd59, %fd57, %fd58;
	ld.global.nc.f64 	%fd60, [%rd21+196800];
	sub.f64 	%fd61, %fd59, %fd60;
	ld.global.nc.f64 	%fd62, [%rd13+196824];
	add.f64 	%fd63, %fd61, %fd62;
	fma.rn.f64 	%fd64, %fd63, 0d3F57C87E5E7FBD25, %fd56;
	add.s64 	%rd37, %rd18, %rd22;
	ld.global.nc.f64 	%fd65, [%rd37];
	ld.global.nc.f64 	%fd66, [%rd19+16];
	sub.f64 	%fd67, %fd66, %fd65;
	add.s64 	%rd38, %rd25, %rd15;
	ld.global.nc.f64 	%fd68, [%rd38];
	sub.f64 	%fd69, %fd67, %fd68;
	ld.global.nc.f64 	%fd70, [%rd27+24];
	add.f64 	%fd71, %fd69, %fd70;
	ld.global.nc.f64 	%fd72, [%rd21+131200];
	add.f64 	%fd73, %fd71, %fd72;
	ld.global.nc.f64 	%fd74, [%rd13+131224];
	sub.f64 	%fd75, %fd73, %fd74;
	ld.global.nc.f64 	%fd76, [%rd28+196800];
	add.f64 	%fd77, %fd75, %fd76;
	ld.global.nc.f64 	%fd78, [%rd13+196816];
	sub.f64 	%fd79, %fd77, %fd78;
	fma.rn.f64 	%fd80, %fd79, 0d3F7F36262CBA732E, %fd64;
	add.s64 	%rd39, %rd18, %rd29;
	ld.global.nc.f64 	%fd81, [%rd39];
	ld.global.nc.f64 	%fd82, [%rd19+8];
	sub.f64 	%fd83, %fd81, %fd82;
	add.s64 	%rd40, %rd32, %rd15;
	ld.global.nc.f64 	%fd84, [%rd40];
	add.f64 	%fd85, %fd83, %fd84;
	ld.global.nc.f64 	%fd86, [%rd34+24];
	sub.f64 	%fd87, %fd85, %fd86;
	ld.global.nc.f64 	%fd88, [%rd21+65600];
	sub.f64 	%fd89, %fd87, %fd88;
	ld.global.nc.f64 	%fd90, [%rd13+65624];
	add.f64 	%fd91, %fd89, %fd90;
	ld.global.nc.f64 	%fd92, [%rd35+196800];
	sub.f64 	%fd93, %fd91, %fd92;
	ld.global.nc.f64 	%fd94, [%rd13+196808];
	add.f64 	%fd95, %fd93, %fd94;
	fma.rn.f64 	%fd96, %fd95, 0d3F9F36262CBA732E, %fd80;
	add.s64 	%rd41, %rd25, %rd22;
	ld.global.nc.f64 	%fd97, [%rd41];
	ld.global.nc.f64 	%fd98, [%rd27+16];
	sub.f64 	%fd99, %fd97, %fd98;
	ld.global.nc.f64 	%fd100, [%rd28+131200];
	sub.f64 	%fd101, %fd99, %fd100;
	ld.global.nc.f64 	%fd102, [%rd13+131216];
	add.f64 	%fd103, %fd101, %fd102;
	fma.rn.f64 	%fd104, %fd103, 0d3FA47AE147AE147B, %fd96;
	add.s64 	%rd42, %rd25, %rd29;
	ld.global.nc.f64 	%fd105, [%rd42];
	ld.global.nc.f64 	%fd106, [%rd27+8];
	sub.f64 	%fd107, %fd106, %fd105;
	add.s64 	%rd43, %rd32, %rd22;
	ld.global.nc.f64 	%fd108, [%rd43];
	sub.f64 	%fd109, %fd107, %fd108;
	ld.global.nc.f64 	%fd110, [%rd34+16];
	add.f64 	%fd111, %fd109, %fd110;
	ld.global.nc.f64 	%fd112, [%rd28+65600];
	add.f64 	%fd113, %fd111, %fd112;
	ld.global.nc.f64 	%fd114, [%rd13+65616];
	sub.f64 	%fd115, %fd113, %fd114;
	ld.global.nc.f64 	%fd116, [%rd35+131200];
	add.f64 	%fd117, %fd115, %fd116;
	ld.global.nc.f64 	%fd118, [%rd13+131208];
	sub.f64 	%fd119, %fd117, %fd118;
	fma.rn.f64 	%fd120, %fd119, 0d3FC47AE147AE147B, %fd104;
	add.s64 	%rd44, %rd32, %rd29;
	ld.global.nc.f64 	%fd121, [%rd44];
	ld.global.nc.f64 	%fd122, [%rd34+8];
	sub.f64 	%fd123, %fd121, %fd122;
	ld.global.nc.f64 	%fd124, [%rd35+65600];
	sub.f64 	%fd125, %fd123, %fd124;
	ld.global.nc.f64 	%fd126, [%rd13+65608];
	add.f64 	%fd127, %fd125, %fd126;
	fma.rn.f64 	%fd128, %fd127, 0d3FE47AE147AE147B, %fd120;
	add.s64 	%rd45, %rd4, %rd11;
	add.s64 	%rd46, %rd45, %rd9;
	st.global.f64 	[%rd46], %fd128;
$L__BB0_2:
	ret;

}


// ===== COMPILED SASS (sm_100) =====

	.target	sm_100

	.elftype	@"ET_EXEC"


//--------------------- .note.nv.tkinfo           --------------------------
	.section	.note.nv.tkinfo,"",@"SHT_NOTE"
	.sectionflags	@"SHF_NOTE_NV_TKINFO"
	.tkinfo
        /*0018*/ 	.word	0x00000002
        /*0030*/ 	.string	""
        /*0030*/ 	.string	"ptxas"
        /*0030*/ 	.string	"Cuda compilation tools, release 13.0, V13.0.88"
        /*0030*/ 	.string	"Build cuda_13.0.r13.0/compiler.36424714_0"
        /*0030*/ 	.string	"-arch sm_100 -m 64 "



//--------------------- .note.nv.cuinfo           --------------------------
	.section	.note.nv.cuinfo,"",@"SHT_NOTE"
	.sectionflags	@"SHF_NOTE_NV_CUINFO"
        /*0018*/ 	.short	0x0002
        /*001a*/ 	.short	0x0064
        /*001c*/ 	.short	0x0082
	.zero		2


//--------------------- .nv.info                  --------------------------
	.section	.nv.info,"",@"SHT_CUDA_INFO"
	.align	4


	//----- nvinfo : EIATTR_REGCOUNT
	.align		4
        /*0000*/ 	.byte	0x04, 0x2f
        /*0002*/ 	.short	(.L_1 - .L_0)
	.align		4
.L_0:
        /*0004*/ 	.word	index@(_Z7j2d64ptPdS_i)
        /*0008*/ 	.word	0x00000030


	//----- nvinfo : EIATTR_FRAME_SIZE
	.align		4
.L_1:
        /*000c*/ 	.byte	0x04, 0x11
        /*000e*/ 	.short	(.L_3 - .L_2)
	.align		4
.L_2:
        /*0010*/ 	.word	index@(_Z7j2d64ptPdS_i)
        /*0014*/ 	.word	0x00000000


	//----- nvinfo : EIATTR_MIN_STACK_SIZE
	.align		4
.L_3:
        /*0018*/ 	.byte	0x04, 0x12
        /*001a*/ 	.short	(.L_5 - .L_4)
	.align		4
.L_4:
        /*001c*/ 	.word	index@(_Z7j2d64ptPdS_i)
        /*0020*/ 	.word	0x00000000
.L_5:


//--------------------- .nv.compat                --------------------------
	.section	.nv.compat,"",@"SHT_CUDA_COMPAT_INFO"
	.align	4
        /*0000*/ 	.byte	0x02, 0x09, 0x00, 0x00, 0x02, 0x02, 0x01, 0x00, 0x02, 0x05, 0x05, 0x00, 0x03, 0x07, 0x01, 0x01
        /*0010*/ 	.byte	0x02, 0x03, 0x00, 0x00, 0x02, 0x06, 0x01, 0x00, 0x04, 0x0b, 0x08, 0x00, 0x01, 0x00, 0x00, 0x00
        /*0020*/ 	.byte	0x00, 0x00, 0x00, 0x00


//--------------------- .nv.info._Z7j2d64ptPdS_i  --------------------------
	.section	.nv.info._Z7j2d64ptPdS_i,"",@"SHT_CUDA_INFO"
	.sectionflags	@""
	.align	4


	//----- nvinfo : EIATTR_CUDA_API_VERSION
	.align		4
        /*0000*/ 	.byte	0x04, 0x37
        /*0002*/ 	.short	(.L_7 - .L_6)
.L_6:
        /*0004*/ 	.word	0x00000082


	//----- nvinfo : EIATTR_KPARAM_INFO
	.align		4
.L_7:
        /*0008*/ 	.byte	0x04, 0x17
        /*000a*/ 	.short	(.L_9 - .L_8)
.L_8:
        /*000c*/ 	.word	0x00000000
        /*0010*/ 	.short	0x0002
        /*0012*/ 	.short	0x0010
        /*0014*/ 	.byte	0x00, 0xf0, 0x11, 0x00


	//----- nvinfo : EIATTR_KPARAM_INFO
	.align		4
.L_9:
        /*0018*/ 	.byte	0x04, 0x17
        /*001a*/ 	.short	(.L_11 - .L_10)
.L_10:
        /*001c*/ 	.word	0x00000000
        /*0020*/ 	.short	0x0001
        /*0022*/ 	.short	0x0008
        /*0024*/ 	.byte	0x00, 0xf5, 0x21, 0x00


	//----- nvinfo : EIATTR_KPARAM_INFO
	.align		4
.L_11:
        /*0028*/ 	.byte	0x04, 0x17
        /*002a*/ 	.short	(.L_13 - .L_12)
.L_12:
        /*002c*/ 	.word	0x00000000
        /*0030*/ 	.short	0x0000
        /*0032*/ 	.short	0x0000
        /*0034*/ 	.byte	0x00, 0xf5, 0x21, 0x00


	//----- nvinfo : EIATTR_SPARSE_MMA_MASK
	.align		4
.L_13:
        /*0038*/ 	.byte	0x03, 0x50
        /*003a*/ 	.short	0x0000


	//----- nvinfo : EIATTR_MAXREG_COUNT
	.align		4
        /*003c*/ 	.byte	0x03, 0x1b
        /*003e*/ 	.short	0x00ff


	//----- nvinfo : EIATTR_MERCURY_ISA_VERSION
	.align		4
        /*0040*/ 	.byte	0x03, 0x5f
        /*0042*/ 	.short	0x0101


	//----- nvinfo : EIATTR_VRC_CTA_INIT_COUNT
	.align		4
        /*0044*/ 	.byte	0x02, 0x4a
	.zero		1
	.zero		1


	//----- nvinfo : EIATTR_EXIT_INSTR_OFFSETS
	.align		4
        /*0048*/ 	.byte	0x04, 0x1c
        /*004a*/ 	.short	(.L_15 - .L_14)


	//   ....[0]....
.L_14:
        /*004c*/ 	.word	0x00000130


	//   ....[1]....
        /*0050*/ 	.word	0x00000d40


	//----- nvinfo : EIATTR_CBANK_PARAM_SIZE
	.align		4
.L_15:
        /*0054*/ 	.byte	0x03, 0x19
        /*0056*/ 	.short	0x0014


	//----- nvinfo : EIATTR_PARAM_CBANK
	.align		4
        /*0058*/ 	.byte	0x04, 0x0a
        /*005a*/ 	.short	(.L_17 - .L_16)
	.align		4
.L_16:
        /*005c*/ 	.word	index@(.nv.constant0._Z7j2d64ptPdS_i)
        /*0060*/ 	.short	0x0380
        /*0062*/ 	.short	0x0014


	//----- nvinfo : EIATTR_SW_WAR
	.align		4
.L_17:
        /*0064*/ 	.byte	0x04, 0x36
        /*0066*/ 	.short	(.L_19 - .L_18)
.L_18:
        /*0068*/ 	.word	0x00000008
.L_19:


//--------------------- .nv.callgraph             --------------------------
	.section	.nv.callgraph,"",@"SHT_CUDA_CALLGRAPH"
	.align	4
	.sectionentsize	8
	.align		4
        /*0000*/ 	.word	0x00000000
	.align		4
        /*0004*/ 	.word	0xffffffff
	.align		4
        /*0008*/ 	.word	0x00000000
	.align		4
        /*000c*/ 	.word	0xfffffffe
	.align		4
        /*0010*/ 	.word	0x00000000
	.align		4
        /*0014*/ 	.word	0xfffffffd
	.align		4
        /*0018*/ 	.word	0x00000000
	.align		4
        /*001c*/ 	.word	0xfffffffc


//--------------------- .text._Z7j2d64ptPdS_i     --------------------------
	.section	.text._Z7j2d64ptPdS_i,"ax",@progbits
	.align	128
        .global         _Z7j2d64ptPdS_i
        .type           _Z7j2d64ptPdS_i,@function
        .size           _Z7j2d64ptPdS_i,(.L_x_1 - _Z7j2d64ptPdS_i)
        .other          _Z7j2d64ptPdS_i,@"STO_CUDA_ENTRY STV_DEFAULT"
_Z7j2d64ptPdS_i:
.text._Z7j2d64ptPdS_i:
[----:B------:R-:W-:Y:S08]  /*0000*/  LDC R1, c[0x0][0x37c] ;  /* 0x0000df00ff017b82 */ /* 0x000ff00000000800 */
[----:B------:R-:W0:Y:S01]  /*0010*/  S2UR UR4, SR_CTAID.X ;  /* 0x00000000000479c3 */ /* 0x000e220000002500 */
[----:B------:R-:W0:Y:S01]  /*0020*/  LDCU UR5, c[0x0][0x360] ;  /* 0x00006c00ff0577ac */ /* 0x000e220008000800 */
[----:B------:R-:W1:Y:S01]  /*0030*/  S2R R0, SR_TID.X ;  /* 0x0000000000007919 */ /* 0x000e620000002100 */
[----:B------:R-:W2:Y:S01]  /*0040*/  LDCU UR7, c[0x0][0x364] ;  /* 0x00006c80ff0777ac */ /* 0x000ea20008000800 */
[----:B------:R-:W3:Y:S04]  /*0050*/  S2R R3, SR_TID.Y ;  /* 0x0000000000037919 */ /* 0x000ee80000002200 */
[----:B------:R-:W2:Y:S01]  /*0060*/  S2UR UR6, SR_CTAID.Y ;  /* 0x00000000000679c3 */ /* 0x000ea20000002600 */
[----:B------:R-:W4:Y:S01]  /*0070*/  LDCU UR8, c[0x0][0x390] ;  /* 0x00007200ff0877ac */ /* 0x000f220008000800 */
[----:B0-----:R-:W-:-:S04]  /*0080*/  UIMAD UR4, UR4, UR5, URZ ;  /* 0x00000005040472a4 */ /* 0x001fc8000f8e02ff */
[----:B------:R-:W-:Y:S02]  /*0090*/  UISETP.LT.U32.AND UP0, UPT, UR4, 0x4, UPT ;  /* 0x000000040400788c */ /* 0x000fe4000bf01070 */
[----:B--2---:R-:W-:Y:S02]  /*00a0*/  UIMAD UR5, UR6, UR7, URZ ;  /* 0x00000007060572a4 */ /* 0x004fe4000f8e02ff */
[----:B------:R-:W-:Y:S02]  /*00b0*/  USEL UR4, UR4, 0x4, !UP0 ;  /* 0x0000000404047887 */ /* 0x000fe4000c000000 */
[----:B------:R-:W-:-:S04]  /*00c0*/  UISETP.LT.U32.AND UP1, UPT, UR5, 0x4, UPT ;  /* 0x000000040500788c */ /* 0x000fc8000bf21070 */
[----:B------:R-:W-:Y:S01]  /*00d0*/  USEL UR5, UR5, 0x4, !UP1 ;  /* 0x0000000405057887 */ /* 0x000fe2000c800000 */
[----:B-1----:R-:W-:Y:S01]  /*00e0*/  IADD3 R0, PT, PT, R0, UR4, RZ ;  /* 0x0000000400007c10 */ /* 0x002fe2000fffe0ff */
[----:B----4-:R-:W-:-:S04]  /*00f0*/  UIADD3 UR4, UPT, UPT, UR8, -0x5, URZ ;  /* 0xfffffffb08047890 */ /* 0x010fc8000fffe0ff */
[----:B---3--:R-:W-:-:S04]  /*0100*/  IADD3 R3, PT, PT, R3, UR5, RZ ;  /* 0x0000000503037c10 */ /* 0x008fc8000fffe0ff */
[----:B------:R-:W-:-:S04]  /*0110*/  VIMNMX R2, PT, PT, R0, R3, !PT ;  /* 0x0000000300027248 */ /* 0x000fc80007fe0100 */
[----:B------:R-:W-:-:S13]  /*0120*/  ISETP.GT.AND P0, PT, R2, UR4, PT ;  /* 0x0000000402007c0c */ /* 0x000fda000bf04270 */
[----:B------:R-:W-:Y:S05]  /*0130*/  @P0 EXIT ;  /* 0x000000000000094d */ /* 0x000fea0003800000 */
[----:B------:R-:W0:Y:S01]  /*0140*/  LDC.64 R18, c[0x0][0x380] ;  /* 0x0000e000ff127b82 */ /* 0x000e220000000a00 */
[----:B------:R-:W1:Y:S01]  /*0150*/  LDCU.64 UR4, c[0x0][0x358] ;  /* 0x00006b00ff0477ac */ /* 0x000e620008000a00 */
[----:B------:R-:W-:Y:S02]  /*0160*/  IADD3 R25, PT, PT, R3, -0x4, RZ ;  /* 0xfffffffc03197810 */ /* 0x000fe40007ffe0ff */
[----:B------:R-:W-:-:S03]  /*0170*/  IADD3 R37, PT, PT, R0, -0x3, RZ ;  /* 0xfffffffd00257810 */ /* 0x000fc60007ffe0ff */
[----:B0-----:R-:W-:-:S04]  /*0180*/  IMAD.WIDE.U32 R24, R25, 0x10040, R18 ;  /* 0x0001004019187825 */ /* 0x001fc800078e0012 */
[----:B------:R-:W-:-:S04]  /*0190*/  IMAD.WIDE.U32 R8, R37, 0x8, R24 ;  /* 0x0000000825087825 */ /* 0x000fc800078e0018 */
[C---:B------:R-:W-:Y:S02]  /*01a0*/  IMAD.WIDE.U32 R34, R0.reuse, 0x8, R24 ;  /* 0x0000000800227825 */ /* 0x040fe400078e0018 */
[----:B-1----:R-:W2:Y:S04]  /*01b0*/  LDG.E.64.CONSTANT R8, desc[UR4][R8.64] ;  /* 0x0000000408087981 */ /* 0x002ea8000c1e9b00 */
[----:B------:R-:W2:Y:S01]  /*01c0*/  LDG.E.64.CONSTANT R30, desc[UR4][R34.64+0x18] ;  /* 0x00001804221e7981 */ /* 0x000ea2000c1e9b00 */
[C---:B------:R-:W-:Y:S02]  /*01d0*/  IADD3 R5, PT, PT, R3.reuse, -0x3, RZ ;  /* 0xfffffffd03057810 */ /* 0x040fe40007ffe0ff */
[----:B------:R-:W-:Y:S01]  /*01e0*/  IADD3 R23, PT, PT, R0, -0x4, RZ ;  /* 0xfffffffc00177810 */ /* 0x000fe20007ffe0ff */
[--C-:B------:R-:W-:Y:S01]  /*01f0*/  IMAD.WIDE.U32 R32, R3, 0x10040, R18.reuse ;  /* 0x0001004003207825 */ /* 0x100fe200078e0012 */
[----:B------:R-:W3:Y:S03]  /*0200*/  LDG.E.64.CONSTANT R16, desc[UR4][R34.64+0x20] ;  /* 0x0000200422107981 */ /* 0x000ee6000c1e9b00 */
[----:B------:R-:W-:-:S04]  /*0210*/  IMAD.WIDE.U32 R4, R5, 0x10040, R18 ;  /* 0x0001004005047825 */ /* 0x000fc800078e0012 */
[----:B------:R-:W-:-:S05]  /*0220*/  IMAD.WIDE.U32 R6, R0, 0x8, R4 ;  /* 0x0000000800067825 */ /* 0x000fca00078e0004 */
[----:B------:R-:W4:Y:S01]  /*0230*/  LDG.E.64.CONSTANT R10, desc[UR4][R6.64+0x20] ;  /* 0x00002004060a7981 */ /* 0x000f22000c1e9b00 */
[----:B------:R-:W-:-:S04]  /*0240*/  IMAD.WIDE.U32 R28, R23, 0x8, R4 ;  /* 0x00000008171c7825 */ /* 0x000fc800078e0004 */
[C---:B------:R-:W-:Y:S02]  /*0250*/  IMAD.WIDE.U32 R26, R23.reuse, 0x8, R24 ;  /* 0x00000008171a7825 */ /* 0x040fe400078e0018 */
[----:B------:R-:W5:Y:S04]  /*0260*/  LDG.E.64.CONSTANT R28, desc[UR4][R28.64] ;  /* 0x000000041c1c7981 */ /* 0x000f68000c1e9b00 */
[----:B------:R-:W3:Y:S01]  /*0270*/  LDG.E.64.CONSTANT R26, desc[UR4][R26.64] ;  /* 0x000000041a1a7981 */ /* 0x000ee2000c1e9b00 */
[----:B------:R-:W-:-:S05]  /*0280*/  IMAD.WIDE.U32 R38, R23, 0x8, R32 ;  /* 0x0000000817267825 */ /* 0x000fca00078e0020 */
[----:B------:R-:W3:Y:S04]  /*0290*/  LDG.E.64.CONSTANT R14, desc[UR4][R38.64+0x300c0] ;  /* 0x0300c004260e7981 */ /* 0x000ee8000c1e9b00 */
[----:B------:R-:W3:Y:S01]  /*02a0*/  LDG.E.64.CONSTANT R20, desc[UR4][R38.64+0x40100] ;  /* 0x0401000426147981 */ /* 0x000ee2000c1e9b00 */
[----:B--2---:R-:W-:Y:S01]  /*02b0*/  DADD R30, -R8, R30 ;  /* 0x00000000081e7229 */ /* 0x004fe2000000011e */
[----:B------:R-:W-:-:S05]  /*02c0*/  IMAD.WIDE.U32 R8, R0, 0x8, R32 ;  /* 0x0000000800087825 */ /* 0x000fca00078e0020 */
[----:B------:R-:W2:Y:S02]  /*02d0*/  LDG.E.64.CONSTANT R12, desc[UR4][R8.64+0x300e0] ;  /* 0x0300e004080c7981 */ /* 0x000ea4000c1e9b00 */
[----:B----4-:R-:W-:Y:S01]  /*02e0*/  DADD R10, R30, R10 ;  /* 0x000000001e0a7229 */ /* 0x010fe2000000000a */
[----:B------:R-:W-:Y:S01]  /*02f0*/  IADD3 R2, PT, PT, R0, -0x2, RZ ;  /* 0xfffffffe00027810 */ /* 0x000fe20007ffe0ff */
[----:B------:R-:W4:Y:S06]  /*0300*/  LDG.E.64.CONSTANT R30, desc[UR4][R8.64+0x40118] ;  /* 0x04011804081e7981 */ /* 0x000f2c000c1e9b00 */
[----:B-----5:R-:W-:Y:S01]  /*0310*/  DADD R28, R10, -R28 ;  /* 0x000000000a1c7229 */ /* 0x020fe2000000081c */
[----:B------:R-:W-:Y:S01]  /*0320*/  IMAD.WIDE.U32 R10, R37, 0x8, R32 ;  /* 0x00000008250a7825 */ /* 0x000fe200078e0020 */
[----:B---3--:R-:W-:-:S04]  /*0330*/  DADD R26, R26, -R16 ;  /* 0x000000001a1a7229 */ /* 0x008fc80000000810 */
[----:B------:R-:W3:Y:S02]  /*0340*/  LDG.E.64.CONSTANT R16, desc[UR4][R10.64+0x40100] ;  /* 0x040100040a107981 */ /* 0x000ee4000c1e9b00 */
[----:B------:R-:W-:Y:S01]  /*0350*/  DADD R14, R28, R14 ;  /* 0x000000001c0e7229 */ /* 0x000fe2000000000e */
[----:B------:R-:W-:Y:S01]  /*0360*/  IMAD.WIDE.U32 R24, R2, 0x8, R24 ;  /* 0x0000000802187825 */ /* 0x000fe200078e0018 */
[----:B------:R-:W5:Y:S01]  /*0370*/  LDG.E.64.CONSTANT R28, desc[UR4][R34.64+0x10] ;  /* 0x00001004221c7981 */ /* 0x000f62000c1e9b00 */
[----:B------:R-:W-:-:S03]  /*0380*/  DADD R20, R26, -R20 ;  /* 0x000000001a147229 */ /* 0x000fc60000000814 */
[----:B------:R-:W4:Y:S02]  /*0390*/  LDG.E.64.CONSTANT R26, desc[UR4][R8.64+0x40120] ;  /* 0x04012004081a7981 */ /* 0x000f24000c1e9b00 */
[----:B--2---:R-:W-:Y:S02]  /*03a0*/  DADD R12, R14, -R12 ;  /* 0x000000000e0c7229 */ /* 0x004fe4000000080c */
[----:B------:R0:W5:Y:S06]  /*03b0*/  LDG.E.64.CONSTANT R14, desc[UR4][R24.64] ;  /* 0x00000004180e7981 */ /* 0x00016c000c1e9b00 */
[----:B---3--:R-:W-:Y:S01]  /*03c0*/  DADD R16, R12, R16 ;  /* 0x000000000c107229 */ /* 0x008fe20000000010 */
[----:B------:R-:W-:-:S05]  /*03d0*/  IADD3 R13, PT, PT, R3, -0x2, RZ ;  /* 0xfffffffe030d7810 */ /* 0x000fca0007ffe0ff */
[----:B------:R-:W-:Y:S01]  /*03e0*/  IMAD.WIDE.U32 R12, R13, 0x10040, R18 ;  /* 0x000100400d0c7825 */ /* 0x000fe200078e0012 */
[----:B----4-:R-:W-:-:S03]  /*03f0*/  DADD R26, R20, R26 ;  /* 0x00000000141a7229 */ /* 0x010fc6000000001a */
[----:B------:R-:W-:-:S05]  /*0400*/  IMAD.WIDE.U32 R40, R23, 0x8, R12 ;  /* 0x0000000817287825 */ /* 0x000fca00078e000c */
[----:B------:R-:W2:Y:S01]  /*0410*/  LDG.E.64.CONSTANT R20, desc[UR4][R40.64] ;  /* 0x0000000428147981 */ /* 0x000ea2000c1e9b00 */
[----:B0-----:R-:W-:Y:S01]  /*0420*/  IADD3 R25, PT, PT, R0, -0x4, RZ ;  /* 0xfffffffc00197810 */ /* 0x001fe20007ffe0ff */
[----:B------:R-:W-:-:S04]  /*0430*/  DADD R30, R16, -R30 ;  /* 0x00000000101e7229 */ /* 0x000fc8000000081e */
[----:B------:R-:W-:-:S05]  /*0440*/  IMAD.WIDE.U32 R24, R25, 0x8, R32 ;  /* 0x0000000819187825 */ /* 0x000fca00078e0020 */
[----:B------:R-:W3:Y:S01]  /*0450*/  LDG.E.64.CONSTANT R38, desc[UR4][R24.64+0x20080] ;  /* 0x0200800418267981 */ /* 0x000ee2000c1e9b00 */
[----:B------:R-:W-:Y:S01]  /*0460*/  UMOV UR6, 0x222681b0 ;  /* 0x222681b000067882 */ /* 0x000fe20000000000 */
[----:B------:R-:W-:Y:S01]  /*0470*/  UMOV UR7, 0x3f21d3f9 ;  /* 0x3f21d3f900077882 */ /* 0x000fe20000000000 */
[----:B-----5:R-:W-:Y:S01]  /*0480*/  DADD R28, R14, -R28 ;  /* 0x000000000e1c7229 */ /* 0x020fe2000000081c */
[C---:B------:R-:W-:Y:S01]  /*0490*/  IADD3 R36, PT, PT, R0.reuse, -0x1, RZ ;  /* 0xffffffff00247810 */ /* 0x040fe20007ffe0ff */
[----:B------:R-:W-:Y:S01]  /*04a0*/  IMAD.WIDE.U32 R14, R0, 0x8, R12 ;  /* 0x00000008000e7825 */ /* 0x000fe200078e000c */
[----:B------:R-:W4:Y:S04]  /*04b0*/  LDG.E.64.CONSTANT R24, desc[UR4][R24.64+0x10040] ;  /* 0x0100400418187981 */ /* 0x000f28000c1e9b00 */
[----:B------:R-:W5:Y:S01]  /*04c0*/  LDG.E.64.CONSTANT R16, desc[UR4][R14.64+0x20] ;  /* 0x000020040e107981 */ /* 0x000f62000c1e9b00 */
[----:B------:R-:W-:Y:S01]  /*04d0*/  DMUL R30, R30, UR6 ;  /* 0x000000061e1e7c28 */ /* 0x000fe20008000000 */
[----:B------:R-:W-:Y:S01]  /*04e0*/  UMOV UR6, 0xde7ea5f8 ;  /* 0xde7ea5f800067882 */ /* 0x000fe20000000000 */
[----:B------:R-:W-:-:S06]  /*04f0*/  UMOV UR7, 0x3ff46454 ;  /* 0x3ff4645400077882 */ /* 0x000fcc0000000000 */
[----:B------:R-:W-:Y:S02]  /*0500*/  DFMA R26, R26, UR6, R30 ;  /* 0x000000061a1a7c2b */ /* 0x000fe4000800001e */
[----:B------:R-:W4:Y:S01]  /*0510*/  LDG.E.64.CONSTANT R30, desc[UR4][R8.64+0x200a0] ;  /* 0x0200a004081e7981 */ /* 0x000f22000c1e9b00 */
[----:B--2---:R-:W-:-:S08]  /*0520*/  DADD R20, R28, R20 ;  /* 0x000000001c147229 */ /* 0x004fd00000000014 */
[----:B-----5:R-:W-:Y:S02]  /*0530*/  DADD R16, R20, -R16 ;  /* 0x0000000014107229 */ /* 0x020fe40000000810 */
[----:B------:R-:W2:Y:S06]  /*0540*/  LDG.E.64.CONSTANT R20, desc[UR4][R8.64+0x40110] ;  /* 0x0401100408147981 */ /* 0x000eac000c1e9b00 */
[----:B---3--:R-:W-:Y:S01]  /*0550*/  DADD R38, R16, -R38 ;  /* 0x0000000010267229 */ /* 0x008fe20000000826 */
[----:B------:R-:W-:-:S05]  /*0560*/  IMAD.WIDE.U32 R16, R2, 0x8, R32 ;  /* 0x0000000802107825 */ /* 0x000fca00078e0020 */
[----:B------:R-:W3:Y:S02]  /*0570*/  LDG.E.64.CONSTANT R28, desc[UR4][R16.64+0x40100] ;  /* 0x04010004101c7981 */ /* 0x000ee4000c1e9b00 */
[----:B----4-:R-:W-:Y:S01]  /*0580*/  DADD R30, R38, R30 ;  /* 0x00000000261e7229 */ /* 0x010fe2000000001e */
[----:B------:R-:W-:Y:S01]  /*0590*/  UMOV UR6, 0x531db446 ;  /* 0x531db44600067882 */ /* 0x000fe20000000000 */
[----:B------:R-:W-:-:S06]  /*05a0*/  UMOV UR7, 0x3f476577 ;  /* 0x3f47657700077882 */ /* 0x000fcc0000000000 */
[----:B---3--:R-:W-:Y:S02]  /*05b0*/  DADD R28, R30, -R28 ;  /* 0x000000001e1c7229 */ /* 0x008fe4000000081c */
[----:B------:R-:W3:Y:S06]  /*05c0*/  LDG.E.64.CONSTANT R30, desc[UR4][R34.64+0x8] ;  /* 0x00000804221e7981 */ /* 0x000eec000c1e9b00 */
[----:B--2---:R-:W-:Y:S01]  /*05d0*/  DADD R20, R28, R20 ;  /* 0x000000001c147229 */ /* 0x004fe20000000014 */
[----:B------:R-:W-:Y:S01]  /*05e0*/  IADD3 R29, PT, PT, R3, -0x4, RZ ;  /* 0xfffffffc031d7810 */ /* 0x000fe20007ffe0ff */
[----:B------:R-:W2:Y:S04]  /*05f0*/  LDG.E.64.CONSTANT R34, desc[UR4][R8.64+0x10060] ;  /* 0x0100600408227981 */ /* 0x000ea8000c1e9b00 */
[----:B------:R-:W-:-:S04]  /*0600*/  IMAD.WIDE.U32 R28, R29, 0x10040, R18 ;  /* 0x000100401d1c7825 */ /* 0x000fc800078e0012 */
[----:B------:R-:W-:Y:S01]  /*0610*/  IMAD.WIDE.U32 R40, R36, 0x8, R28 ;  /* 0x0000000824287825 */ /* 0x000fe200078e001c */
[----:B------:R-:W-:-:S05]  /*0620*/  IADD3 R29, PT, PT, R3, -0x1, RZ ;  /* 0xffffffff031d7810 */ /* 0x000fca0007ffe0ff */
[----:B------:R-:W-:Y:S01]  /*0630*/  IMAD.WIDE.U32 R18, R29, 0x10040, R18 ;  /* 0x000100401d127825 */ /* 0x000fe200078e0012 */
[----:B------:R-:W3:Y:S03]  /*0640*/  LDG.E.64.CONSTANT R40, desc[UR4][R40.64] ;  /* 0x0000000428287981 */ /* 0x000ee6000c1e9b00 */
[----:B------:R-:W-:Y:S01]  /*0650*/  IMAD.WIDE.U32 R38, R23, 0x8, R18 ;  /* 0x0000000817267825 */ /* 0x000fe200078e0012 */
[----:B------:R-:W-:-:S04]  /*0660*/  DFMA R26, R20, UR6, R26 ;  /* 0x00000006141a7c2b */ /* 0x000fc8000800001a */
[----:B------:R0:W4:Y:S01]  /*0670*/  LDG.E.64.CONSTANT R28, desc[UR4][R38.64] ;  /* 0x00000004261c7981 */ /* 0x000122000c1e9b00 */
[----:B------:R-:W-:-:S05]  /*0680*/  IMAD.WIDE.U32 R20, R0, 0x8, R18 ;  /* 0x0000000800147825 */ /* 0x000fca00078e0012 */
[----:B------:R-:W5:Y:S01]  /*0690*/  LDG.E.64.CONSTANT R22, desc[UR4][R20.64+0x20] ;  /* 0x0000200414167981 */ /* 0x000f62000c1e9b00 */
[----:B0-----:R-:W-:Y:S01]  /*06a0*/  IMAD.WIDE.U32 R38, R37, 0x8, R4 ;  /* 0x0000000825267825 */ /* 0x001fe200078e0004 */
[----:B---3--:R-:W-:-:S08]  /*06b0*/  DADD R30, -R40, R30 ;  /* 0x00000000281e7229 */ /* 0x008fd0000000011e */
[----:B----4-:R-:W-:Y:S02]  /*06c0*/  DADD R28, R30, -R28 ;  /* 0x000000001e1c7229 */ /* 0x010fe4000000081c */
[----:B------:R-:W3:Y:S06]  /*06d0*/  LDG.E.64.CONSTANT R30, desc[UR4][R8.64+0x40108] ;  /* 0x04010804081e7981 */ /* 0x000eec000c1e9b00 */
[----:B-----5:R-:W-:-:S08]  /*06e0*/  DADD R28, R28, R22 ;  /* 0x000000001c1c7229 */ /* 0x020fd00000000016 */
[----:B------:R-:W-:Y:S01]  /*06f0*/  DADD R28, R28, R24 ;  /* 0x000000001c1c7229 */ /* 0x000fe20000000018 */
[----:B------:R-:W-:Y:S01]  /*0700*/  IMAD.WIDE.U32 R22, R36, 0x8, R32 ;  /* 0x0000000824167825 */ /* 0x000fe200078e0020 */
[----:B------:R-:W4:Y:S04]  /*0710*/  LDG.E.64.CONSTANT R24, desc[UR4][R38.64] ;  /* 0x0000000426187981 */ /* 0x000f28000c1e9b00 */
[----:B------:R-:W5:Y:S02]  /*0720*/  LDG.E.64.CONSTANT R32, desc[UR4][R22.64+0x40100] ;  /* 0x0401000416207981 */ /* 0x000f64000c1e9b00 */
[----:B--2---:R-:W-:Y:S02]  /*0730*/  DADD R34, R28, -R34 ;  /* 0x000000001c227229 */ /* 0x004fe40000000822 */
[----:B------:R-:W4:Y:S01]  /*0740*/  LDG.E.64.CONSTANT R28, desc[UR4][R6.64+0x18] ;  /* 0x00001804061c7981 */ /* 0x000f22000c1e9b00 */
[----:B------:R-:W-:Y:S01]  /*0750*/  IMAD.WIDE.U32 R44, R2, 0x8, R4 ;  /* 0x00000008022c7825 */ /* 0x000fe200078e0004 */
[----:B------:R-:W-:-:S02]  /*0760*/  UMOV UR7, 0x3f676577 ;  /* 0x3f67657700077882 */ /* 0x000fc40000000000 */
[----:B------:R-:W2:Y:S01]  /*0770*/  LDG.E.64.CONSTANT R38, desc[UR4][R14.64+0x18] ;  /* 0x000018040e267981 */ /* 0x000ea2000c1e9b00 */
[----:B----4-:R-:W-:-:S03]  /*0780*/  DADD R24, R24, -R28 ;  /* 0x0000000018187229 */ /* 0x010fc6000000081c */
[----:B------:R-:W4:Y:S01]  /*0790*/  LDG.E.64.CONSTANT R28, desc[UR4][R10.64+0x300c0] ;  /* 0x0300c0040a1c7981 */ /* 0x000f22000c1e9b00 */
[----:B-----5:R-:W-:-:S03]  /*07a0*/  DADD R32, R34, R32 ;  /* 0x0000000022207229 */ /* 0x020fc60000000020 */
[----:B------:R-:W5:Y:S05]  /*07b0*/  LDG.E.64.CONSTANT R34, desc[UR4][R6.64+0x10] ;  /* 0x0000100406227981 */ /* 0x000f6a000c1e9b00 */
[----:B---3--:R-:W-:Y:S02]  /*07c0*/  DADD R30, R32, -R30 ;  /* 0x00000000201e7229 */ /* 0x008fe4000000081e */
[----:B------:R-:W3:Y:S06]  /*07d0*/  LDG.E.64.CONSTANT R32, desc[UR4][R8.64+0x300d8] ;  /* 0x0300d80408207981 */ /* 0x000eec000c1e9b00 */
[----:B------:R-:W-:-:S02]  /*07e0*/  DFMA R26, R30, UR6, R26 ;  /* 0x000000061e1a7c2b */ /* 0x000fc4000800001a */
[----:B------:R0:W5:Y:S01]  /*07f0*/  LDG.E.64.CONSTANT R30, desc[UR4][R44.64] ;  /* 0x000000042c1e7981 */ /* 0x000162000c1e9b00 */
[----:B------:R-:W-:-:S04]  /*0800*/  IMAD.WIDE.U32 R40, R37, 0x8, R12 ;  /* 0x0000000825287825 */ /* 0x000fc800078e000c */
[----:B------:R-:W-:-:S05]  /*0810*/  IMAD.WIDE.U32 R42, R36, 0x8, R4 ;  /* 0x00000008242a7825 */ /* 0x000fca00078e0004 */
[----:B------:R-:W2:Y:S01]  /*0820*/  LDG.E.64.CONSTANT R4, desc[UR4][R42.64] ;  /* 0x000000042a047981 */ /* 0x000ea2000c1e9b00 */
[----:B----4-:R-:W-:Y:S01]  /*0830*/  DADD R24, R24, -R28 ;  /* 0x0000000018187229 */ /* 0x010fe2000000081c */
[----:B0-----:R-:W-:Y:S02]  /*0840*/  IMAD.WIDE.U32 R44, R37, 0x8, R18 ;  /* 0x00000008252c7825 */ /* 0x001fe400078e0012 */
[----:B------:R-:W4:Y:S01]  /*0850*/  LDG.E.64.CONSTANT R28, desc[UR4][R40.64] ;  /* 0x00000004281c7981 */ /* 0x000f22000c1e9b00 */
[----:B------:R-:W-:Y:S01]  /*0860*/  UMOV UR6, 0x5e7fbd25 ;  /* 0x5e7fbd2500067882 */ /* 0x000fe20000000000 */
[----:B------:R-:W-:Y:S02]  /*0870*/  UMOV UR7, 0x3f57c87e ;  /* 0x3f57c87e00077882 */ /* 0x000fe40000000000 */
[----:B------:R-:W2:Y:S01]  /*0880*/  LDG.E.64.CONSTANT R42, desc[UR4][R8.64+0x10048] ;  /* 0x01004804082a7981 */ /* 0x000ea2000c1e9b00 */
[----:B---3--:R-:W-:-:S03]  /*0890*/  DADD R32, R24, R32 ;  /* 0x0000000018207229 */ /* 0x008fc60000000020 */
[----:B------:R-:W3:Y:S01]  /*08a0*/  LDG.E.64.CONSTANT R40, desc[UR4][R22.64+0x10040] ;  /* 0x0100400416287981 */ /* 0x000ee2000c1e9b00 */
[----:B-----5:R-:W-:-:S03]  /*08b0*/  DADD R24, -R30, R34 ;  /* 0x000000001e187229 */ /* 0x020fc60000000122 */
[----:B------:R-:W2:Y:S04]  /*08c0*/  LDG.E.64.CONSTANT R30, desc[UR4][R6.64+0x8] ;  /* 0x00000804061e7981 */ /* 0x000ea8000c1e9b00 */
[----:B------:R-:W5:Y:S04]  /*08d0*/  LDG.E.64.CONSTANT R34, desc[UR4][R10.64+0x20080] ;  /* 0x020080040a227981 */ /* 0x000f68000c1e9b00 */
[----:B------:R0:W3:Y:S01]  /*08e0*/  LDG.E.64.CONSTANT R6, desc[UR4][R10.64+0x10040] ;  /* 0x010040040a067981 */ /* 0x0000e2000c1e9b00 */
[----:B----4-:R-:W-:-:S03]  /*08f0*/  DADD R24, R24, -R28 ;  /* 0x0000000018187229 */ /* 0x010fc6000000081c */
[----:B------:R-:W4:Y:S01]  /*0900*/  LDG.E.64.CONSTANT R28, desc[UR4][R44.64] ;  /* 0x000000042c1c7981 */ /* 0x000f22000c1e9b00 */
[----:B--2---:R-:W-:-:S03]  /*0910*/  DADD R4, R4, -R30 ;  /* 0x0000000004047229 */ /* 0x004fc6000000081e */
[----:B------:R-:W2:Y:S01]  /*0920*/  LDG.E.64.CONSTANT R30, desc[UR4][R20.64+0x18] ;  /* 0x00001804141e7981 */ /* 0x000ea2000c1e9b00 */
[----:B------:R-:W-:Y:S02]  /*0930*/  DADD R24, R24, R38 ;  /* 0x0000000018187229 */ /* 0x000fe40000000026 */
[----:B------:R-:W-:Y:S01]  /*0940*/  DFMA R26, R32, UR6, R26 ;  /* 0x00000006201a7c2b */ /* 0x000fe2000800001a */
[----:B------:R-:W3:Y:S04]  /*0950*/  LDG.E.64.CONSTANT R38, desc[UR4][R16.64+0x300c0] ;  /* 0x0300c00410267981 */ /* 0x000ee8000c1e9b00 */
[----:B------:R-:W3:Y:S01]  /*0960*/  LDG.E.64.CONSTANT R32, desc[UR4][R8.64+0x20098] ;  /* 0x0200980408207981 */ /* 0x000ee2000c1e9b00 */
[----:B-----5:R-:W-:-:S03]  /*0970*/  DADD R24, R24, R34 ;  /* 0x0000000018187229 */ /* 0x020fc60000000022 */
[----:B------:R-:W5:Y:S01]  /*0980*/  LDG.E.64.CONSTANT R34, desc[UR4][R14.64+0x10] ;  /* 0x000010040e227981 */ /* 0x000f62000c1e9b00 */
[----:B----4-:R-:W-:Y:S01]  /*0990*/  DADD R28, R4, R28 ;  /* 0x00000000041c7229 */ /* 0x010fe2000000001c */
[----:B------:R-:W-:-:S06]  /*09a0*/  IMAD.WIDE.U32 R4, R2, 0x8, R12 ;  /* 0x0000000802047825 */ /* 0x000fcc00078e000c */
[----:B------:R-:W5:Y:S01]  /*09b0*/  LDG.E.64.CONSTANT R4, desc[UR4][R4.64] ;  /* 0x0000000404047981 */ /* 0x000f62000c1e9b00 */
[----:B------:R-:W-:-:S06]  /*09c0*/  IMAD.WIDE.U32 R12, R36, 0x8, R12 ;  /* 0x00000008240c7825 */ /* 0x000fcc00078e000c */
[----:B------:R-:W4:Y:S01]  /*09d0*/  LDG.E.64.CONSTANT R12, desc[UR4][R12.64] ;  /* 0x000000040c0c7981 */ /* 0x000f22000c1e9b00 */
[----:B--2---:R-:W-:-:S03]  /*09e0*/  DADD R28, R28, -R30 ;  /* 0x000000001c1c7229 */ /* 0x004fc6000000081e */
[----:B------:R-:W4:Y:S01]  /*09f0*/  LDG.E.64.CONSTANT R30, desc[UR4][R14.64+0x8] ;  /* 0x000008040e1e7981 */ /* 0x000f22000c1e9b00 */
[----:B0-----:R-:W-:-:S04]  /*0a00*/  IMAD.WIDE.U32 R10, R2, 0x8, R18 ;  /* 0x00000008020a7825 */ /* 0x001fc800078e0012 */
[----:B---3--:R-:W-:Y:S02]  /*0a10*/  DADD R6, R28, -R6 ;  /* 0x000000001c067229 */ /* 0x008fe40000000806 */
[----:B------:R-:W2:Y:S04]  /*0a20*/  LDG.E.64.CONSTANT R10, desc[UR4][R10.64] ;  /* 0x000000040a0a7981 */ /* 0x000ea8000c1e9b00 */
[----:B------:R-:W3:Y:S04]  /*0a30*/  LDG.E.64.CONSTANT R28, desc[UR4][R8.64+0x10058] ;  /* 0x01005804081c7981 */ /* 0x000ee8000c1e9b00 */
[----:B------:R-:W3:Y:S01]  /*0a40*/  LDG.E.64.CONSTANT R14, desc[UR4][R22.64+0x300c0] ;  /* 0x0300c004160e7981 */ /* 0x000ee2000c1e9b00 */
[----:B-----5:R-:W-:-:S03]  /*0a50*/  DADD R34, R4, -R34 ;  /* 0x0000000004227229 */ /* 0x020fc60000000822 */
[----:B------:R-:W5:Y:S01]  /*0a60*/  LDG.E.64.CONSTANT R4, desc[UR4][R8.64+0x300d0] ;  /* 0x0300d00408047981 */ /* 0x000f62000c1e9b00 */
[----:B----4-:R-:W-:-:S03]  /*0a70*/  DADD R30, -R12, R30 ;  /* 0x000000000c1e7229 */ /* 0x010fc6000000011e */
[----:B------:R-:W4:Y:S01]  /*0a80*/  LDG.E.64.CONSTANT R12, desc[UR4][R20.64+0x10] ;  /* 0x00001004140c7981 */ /* 0x000f22000c1e9b00 */
[----:B------:R-:W-:Y:S01]  /*0a90*/  DADD R24, R24, -R32 ;  /* 0x0000000018187229 */ /* 0x000fe20000000820 */
[----:B------:R-:W-:Y:S02]  /*0aa0*/  IMAD.WIDE.U32 R18, R36, 0x8, R18 ;  /* 0x0000000824127825 */ /* 0x000fe400078e0012 */
[----:B------:R-:W4:Y:S01]  /*0ab0*/  LDG.E.64.CONSTANT R32, desc[UR4][R8.64+0x10050] ;  /* 0x0100500408207981 */ /* 0x000f22000c1e9b00 */
[----:B--2---:R-:W-:-:S03]  /*0ac0*/  DADD R30, R30, -R10 ;  /* 0x000000001e1e7229 */ /* 0x004fc6000000080a */
[----:B------:R-:W2:Y:S01]  /*0ad0*/  LDG.E.64.CONSTANT R10, desc[UR4][R8.64+0x300c8] ;  /* 0x0300c804080a7981 */ /* 0x000ea2000c1e9b00 */
[----:B------:R-:W-:Y:S02]  /*0ae0*/  DADD R24, R24, R38 ;  /* 0x0000000018187229 */ /* 0x000fe40000000026 */
[----:B---3--:R-:W-:Y:S01]  /*0af0*/  DADD R6, R6, R28 ;  /* 0x0000000006067229 */ /* 0x008fe2000000001c */
[----:B------:R-:W3:Y:S04]  /*0b00*/  LDG.E.64.CONSTANT R18, desc[UR4][R18.64] ;  /* 0x0000000412127981 */ /* 0x000ee8000c1e9b00 */
[----:B------:R-:W3:Y:S03]  /*0b10*/  LDG.E.64.CONSTANT R28, desc[UR4][R16.64+0x20080] ;  /* 0x02008004101c7981 */ /* 0x000ee6000c1e9b00 */
[----:B------:R-:W-:Y:S01]  /*0b20*/  DADD R6, R6, -R14 ;  /* 0x0000000006067229 */ /* 0x000fe2000000080e */
[----:B------:R-:W3:Y:S04]  /*0b30*/  LDG.E.64.CONSTANT R36, desc[UR4][R20.64+0x8] ;  /* 0x0000080414247981 */ /* 0x000ee8000c1e9b00 */
[----:B------:R-:W3:Y:S04]  /*0b40*/  LDG.E.64.CONSTANT R14, desc[UR4][R22.64+0x20080] ;  /* 0x02008004160e7981 */ /* 0x000ee8000c1e9b00 */
[----:B------:R-:W3:Y:S01]  /*0b50*/  LDG.E.64.CONSTANT R38, desc[UR4][R8.64+0x20088] ;  /* 0x0200880408267981 */ /* 0x000ee2000c1e9b00 */
[----:B-----5:R-:W-:-:S03]  /*0b60*/  DADD R24, R24, -R4 ;  /* 0x0000000018187229 */ /* 0x020fc60000000804 */
[----:B------:R-:W5:Y:S01]  /*0b70*/  LDG.E.64.CONSTANT R4, desc[UR4][R16.64+0x10040] ;  /* 0x0100400410047981 */ /* 0x000f62000c1e9b00 */
[----:B----4-:R-:W-:-:S03]  /*0b80*/  DADD R30, R30, R12 ;  /* 0x000000001e1e7229 */ /* 0x010fc6000000000c */
[----:B------:R-:W4:Y:S01]  /*0b90*/  LDG.E.64.CONSTANT R12, desc[UR4][R8.64+0x20090] ;  /* 0x02009004080c7981 */ /* 0x000f22000c1e9b00 */
[----:B------:R-:W-:Y:S01]  /*0ba0*/  UMOV UR6, 0x2cba732e ;  /* 0x2cba732e00067882 */ /* 0x000fe20000000000 */
[----:B------:R-:W-:Y:S02]  /*0bb0*/  UMOV UR7, 0x3f7f3626 ;  /* 0x3f7f362600077882 */ /* 0x000fe40000000000 */
[----:B------:R-:W-:Y:S02]  /*0bc0*/  DFMA R24, R24, UR6, R26 ;  /* 0x0000000618187c2b */ /* 0x000fe4000800001a */
[----:B--2---:R-:W-:Y:S01]  /*0bd0*/  DADD R6, R6, R10 ;  /* 0x0000000006067229 */ /* 0x004fe2000000000a */
[----:B------:R-:W-:Y:S01]  /*0be0*/  UMOV UR7, 0x3f9f3626 ;  /* 0x3f9f362600077882 */ /* 0x000fe20000000000 */
[----:B---3--:R-:W-:-:S06]  /*0bf0*/  DADD R28, R34, -R28 ;  /* 0x00000000221c7229 */ /* 0x008fcc000000081c */
[----:B------:R-:W-:Y:S02]  /*0c00*/  DFMA R6, R6, UR6, R24 ;  /* 0x0000000606067c2b */ /* 0x000fe40008000018 */
[----:B------:R-:W-:Y:S01]  /*0c10*/  DADD R18, R18, -R36 ;  /* 0x0000000012127229 */ /* 0x000fe20000000824 */
[----:B------:R-:W-:Y:S01]  /*0c20*/  UMOV UR6, 0x47ae147b ;  /* 0x47ae147b00067882 */ /* 0x000fe20000000000 */
[----:B------:R-:W-:-:S06]  /*0c30*/  UMOV UR7, 0x3fa47ae1 ;  /* 0x3fa47ae100077882 */ /* 0x000fcc0000000000 */
[----:B------:R-:W-:-:S08]  /*0c40*/  DADD R18, R18, -R40 ;  /* 0x0000000012127229 */ /* 0x000fd00000000828 */
[----:B------:R-:W-:Y:S02]  /*0c50*/  DADD R18, R18, R42 ;  /* 0x0000000012127229 */ /* 0x000fe4000000002a */
[----:B-----5:R-:W-:-:S08]  /*0c60*/  DADD R4, R30, R4 ;  /* 0x000000001e047229 */ /* 0x020fd00000000004 */
[----:B------:R-:W-:Y:S02]  /*0c70*/  DADD R32, R4, -R32 ;  /* 0x0000000004207229 */ /* 0x000fe40000000820 */
[----:B------:R-:W0:Y:S01]  /*0c80*/  LDC.64 R4, c[0x0][0x388] ;  /* 0x0000e200ff047b82 */ /* 0x000e220000000a00 */
[----:B----4-:R-:W-:-:S05]  /*0c90*/  DADD R12, R28, R12 ;  /* 0x000000001c0c7229 */ /* 0x010fca000000000c */
[----:B------:R-:W-:-:S03]  /*0ca0*/  DADD R14, R32, R14 ;  /* 0x00000000200e7229 */ /* 0x000fc6000000000e */
[----:B------:R-:W-:-:S05]  /*0cb0*/  DFMA R6, R12, UR6, R6 ;  /* 0x000000060c067c2b */ /* 0x000fca0008000006 */
[----:B------:R-:W-:Y:S01]  /*0cc0*/  DADD R14, R14, -R38 ;  /* 0x000000000e0e7229 */ /* 0x000fe20000000826 */
[----:B------:R-:W-:-:S07]  /*0cd0*/  UMOV UR7, 0x3fc47ae1 ;  /* 0x3fc47ae100077882 */ /* 0x000fce0000000000 */
[----:B------:R-:W-:Y:S01]  /*0ce0*/  DFMA R6, R14, UR6, R6 ;  /* 0x000000060e067c2b */ /* 0x000fe20008000006 */
[----:B0-----:R-:W-:Y:S01]  /*0cf0*/  IMAD.WIDE.U32 R4, R3, 0x10040, R4 ;  /* 0x0001004003047825 */ /* 0x001fe200078e0004 */
[----:B------:R-:W-:-:S06]  /*0d00*/  UMOV UR7, 0x3fe47ae1 ;  /* 0x3fe47ae100077882 */ /* 0x000fcc0000000000 */
[----:B------:R-:W-:Y:S01]  /*0d10*/  DFMA R6, R18, UR6, R6 ;  /* 0x0000000612067c2b */ /* 0x000fe20008000006 */
[----:B------:R-:W-:-:S06]  /*0d20*/  IMAD.WIDE.U32 R4, R0, 0x8, R4 ;  /* 0x0000000800047825 */ /* 0x000fcc00078e0004 */
[----:B------:R-:W-:Y:S01]  /*0d30*/  STG.E.64 desc[UR4][R4.64], R6 ;  /* 0x0000000604007986 */ /* 0x000fe2000c101b04 */
[----:B------:R-:W-:Y:S05]  /*0d40*/  EXIT ;  /* 0x000000000000794d */ /* 0x000fea0003800000 */
.L_x_0:
[----:B------:R-:W-:-:S00]  /*0d50*/  BRA `(.L_x_0) ;  /* 0xfffffffc00fc7947 */ /* 0x000fc0000383ffff */
[----:B------:R-:W-:-:S00]  /*0d60*/  NOP ;  /* 0x0000000000007918 */ /* 0x000fc00000000000 */
        /* <DEDUP_REMOVED lines=9> */
.L_x_1:


//--------------------- .nv.shared.reserved.0     --------------------------
	.section	.nv.shared.reserved.0,"aw",@nobits
	.weak		__nv_reservedSMEM_offset_0_alias
	.size		__nv_reservedSMEM_offset_0_alias, 0, 64
	.other		__nv_reservedSMEM_offset_0_alias,@"STO_CUDA_RESERVED_SHARED STV_DEFAULT"
__nv_reservedSMEM_offset_0_alias:
	.zero		0
	.zero		64


//--------------------- .nv.constant0._Z7j2d64ptPdS_i --------------------------
	.section	.nv.constant0._Z7j2d64ptPdS_i,"a",@progbits
	.sectionflags	@""
	.align	4
.nv.constant0._Z7j2d64ptPdS_i:
	.zero		916


//--------------------- SYMBOLS --------------------------

	.type		.nv.reservedSmem.offset0,@object
	.size		.nv.reservedSmem.offset0,0x4
